//
// Generated by NVIDIA NVVM Compiler
//
// Compiler Build ID: CL-36424714
// Cuda compilation tools, release 13.0, V13.0.88
// Based on NVVM 20.0.0
//

.version 9.0
.target sm_100
.address_size 64

	// .globl	_Z23compute_next_generationPiS_S_S_i

.visible .entry _Z23compute_next_generationPiS_S_S_i(
	.param .u64 .ptr .align 1 _Z23compute_next_generationPiS_S_S_i_param_0,
	.param .u64 .ptr .align 1 _Z23compute_next_generationPiS_S_S_i_param_1,
	.param .u64 .ptr .align 1 _Z23compute_next_generationPiS_S_S_i_param_2,
	.param .u64 .ptr .align 1 _Z23compute_next_generationPiS_S_S_i_param_3,
	.param .u32 _Z23compute_next_generationPiS_S_S_i_param_4
)
{
	.reg .pred 	%p<34>;
	.reg .b32 	%r<72>;
	.reg .b64 	%rd<35>;

	ld.param.u64 	%rd8, [_Z23compute_next_generationPiS_S_S_i_param_0];
	ld.param.u64 	%rd5, [_Z23compute_next_generationPiS_S_S_i_param_1];
	ld.param.u64 	%rd6, [_Z23compute_next_generationPiS_S_S_i_param_2];
	ld.param.u64 	%rd7, [_Z23compute_next_generationPiS_S_S_i_param_3];
	ld.param.u32 	%r26, [_Z23compute_next_generationPiS_S_S_i_param_4];
	cvta.to.global.u64 	%rd1, %rd8;
	mov.u32 	%r27, %ctaid.x;
	mov.u32 	%r28, %ntid.x;
	mov.u32 	%r29, %tid.x;
	mad.lo.s32 	%r1, %r27, %r28, %r29;
	mov.u32 	%r30, %ctaid.y;
	mov.u32 	%r31, %ntid.y;
	mov.u32 	%r32, %tid.y;
	mad.lo.s32 	%r33, %r30, %r31, %r32;
	mul.lo.s32 	%r3, %r26, %r33;
	add.s32 	%r4, %r3, %r1;
	max.s32 	%r34, %r1, %r33;
	setp.ge.s32 	%p4, %r34, %r26;
	@%p4 bra 	$L__BB0_20;
	add.s32 	%r5, %r1, -1;
	setp.lt.s32 	%p5, %r1, 1;
	setp.eq.s32 	%p6, %r33, 0;
	mov.b32 	%r65, 0;
	or.pred  	%p7, %p5, %p6;
	@%p7 bra 	$L__BB0_3;
	sub.s32 	%r36, %r3, %r26;
	add.s32 	%r37, %r36, %r5;
	mul.wide.u32 	%rd9, %r37, 4;
	add.s64 	%rd10, %rd1, %rd9;
	ld.global.u32 	%r65, [%rd10];
$L__BB0_3:
	setp.lt.s32 	%p8, %r1, 1;
	cvt.s64.s32 	%rd2, %r1;
	cvt.s64.s32 	%rd11, %r3;
	add.s64 	%rd12, %rd11, %rd2;
	shl.b64 	%rd13, %rd12, 2;
	add.s64 	%rd3, %rd1, %rd13;
	@%p8 bra 	$L__BB0_5;
	ld.global.u32 	%r38, [%rd3+-4];
	add.s32 	%r65, %r38, %r65;
$L__BB0_5:
	setp.lt.s32 	%p9, %r1, 1;
	add.s32 	%r10, %r33, 1;
	setp.lt.u32 	%p1, %r10, %r26;
	not.pred 	%p11, %p1;
	or.pred  	%p12, %p9, %p11;
	@%p12 bra 	$L__BB0_7;
	add.s32 	%r39, %r3, %r26;
	add.s32 	%r40, %r39, %r5;
	mul.wide.u32 	%rd14, %r40, 4;
	add.s64 	%rd15, %rd1, %rd14;
	ld.global.u32 	%r41, [%rd15];
	add.s32 	%r65, %r41, %r65;
$L__BB0_7:
	setp.lt.s32 	%p13, %r1, 0;
	add.s32 	%r13, %r33, -1;
	setp.ge.u32 	%p14, %r13, %r26;
	or.pred  	%p15, %p13, %p14;
	@%p15 bra 	$L__BB0_9;
	sub.s32 	%r42, %r3, %r26;
	add.s32 	%r43, %r42, %r1;
	mul.wide.u32 	%rd16, %r43, 4;
	add.s64 	%rd17, %rd1, %rd16;
	ld.global.u32 	%r44, [%rd17];
	add.s32 	%r65, %r44, %r65;
$L__BB0_9:
	setp.lt.s32 	%p16, %r1, 0;
	setp.ge.u32 	%p17, %r10, %r26;
	or.pred  	%p18, %p16, %p17;
	@%p18 bra 	$L__BB0_11;
	add.s32 	%r45, %r4, %r26;
	mul.wide.u32 	%rd18, %r45, 4;
	add.s64 	%rd19, %rd1, %rd18;
	ld.global.u32 	%r46, [%rd19];
	add.s32 	%r65, %r46, %r65;
$L__BB0_11:
	setp.ge.u32 	%p19, %r13, %r26;
	add.s32 	%r18, %r1, 1;
	setp.gt.s32 	%p20, %r1, -2;
	setp.lt.s32 	%p21, %r18, %r26;
	and.pred  	%p2, %p20, %p21;
	not.pred 	%p22, %p2;
	or.pred  	%p23, %p22, %p19;
	@%p23 bra 	$L__BB0_13;
	sub.s32 	%r47, %r3, %r26;
	add.s32 	%r48, %r47, %r18;
	mul.wide.u32 	%rd20, %r48, 4;
	add.s64 	%rd21, %rd1, %rd20;
	ld.global.u32 	%r49, [%rd21];
	add.s32 	%r65, %r49, %r65;
$L__BB0_13:
	mov.pred 	%p33, 0;
	@%p22 bra 	$L__BB0_15;
	ld.global.u32 	%r50, [%rd3+4];
	add.s32 	%r65, %r50, %r65;
	mov.pred 	%p33, %p1;
$L__BB0_15:
	not.pred 	%p26, %p33;
	@%p26 bra 	$L__BB0_17;
	add.s32 	%r51, %r3, %r26;
	cvt.s64.s32 	%rd22, %r51;
	add.s64 	%rd23, %rd22, %rd2;
	shl.b64 	%rd24, %rd23, 2;
	add.s64 	%rd25, %rd1, %rd24;
	ld.global.u32 	%r52, [%rd25+4];
	add.s32 	%r65, %r52, %r65;
$L__BB0_17:
	mul.wide.s32 	%rd26, %r4, 4;
	add.s64 	%rd4, %rd1, %rd26;
	ld.global.u32 	%r53, [%rd4];
	setp.eq.s32 	%p27, %r53, 1;
	and.b32  	%r54, %r65, -2;
	setp.eq.s32 	%p28, %r54, 2;
	setp.eq.s32 	%p29, %r65, 3;
	selp.u32 	%r55, -1, 0, %p29;
	selp.u32 	%r56, -1, 0, %p28;
	selp.b32 	%r57, %r56, %r55, %p27;
	and.b32  	%r58, %r57, 1;
	setp.eq.b32 	%p30, %r58, 1;
	cvta.to.global.u64 	%rd27, %rd5;
	add.s64 	%rd28, %rd27, %rd26;
	st.global.u32 	[%rd28], %r58;
	not.pred 	%p31, %p30;
	@%p31 bra 	$L__BB0_20;
	cvta.to.global.u64 	%rd29, %rd6;
	add.s64 	%rd31, %rd29, %rd26;
	ld.global.u32 	%r59, [%rd31];
	add.s32 	%r60, %r59, 1;
	st.global.u32 	[%rd31], %r60;
	ld.global.u32 	%r61, [%rd4];
	setp.ne.s32 	%p32, %r61, 1;
	@%p32 bra 	$L__BB0_20;
	cvta.to.global.u64 	%rd32, %rd7;
	add.s64 	%rd34, %rd32, %rd26;
	ld.global.u32 	%r62, [%rd34];
	add.s32 	%r63, %r62, 1;
	st.global.u32 	[%rd34], %r63;
$L__BB0_20:
	ret;

}


// ===== COMPILED SASS (sm_100) =====

	.target	sm_100

	.elftype	@"ET_EXEC"


//--------------------- .note.nv.tkinfo           --------------------------
	.section	.note.nv.tkinfo,"",@"SHT_NOTE"
	.sectionflags	@"SHF_NOTE_NV_TKINFO"
	.tkinfo
        /*0018*/ 	.word	0x00000002
        /*0030*/ 	.string	""
        /*0030*/ 	.string	"ptxas"
        /*0030*/ 	.string	"Cuda compilation tools, release 13.0, V13.0.88"
        /*0030*/ 	.string	"Build cuda_13.0.r13.0/compiler.36424714_0"
        /*0030*/ 	.string	"-arch sm_100 -m 64 "



//--------------------- .note.nv.cuinfo           --------------------------
	.section	.note.nv.cuinfo,"",@"SHT_NOTE"
	.sectionflags	@"SHF_NOTE_NV_CUINFO"
        /*0018*/ 	.short	0x0002
        /*001a*/ 	.short	0x0064
        /*001c*/ 	.short	0x0082
	.zero		2


//--------------------- .nv.info                  --------------------------
	.section	.nv.info,"",@"SHT_CUDA_INFO"
	.align	4


	//----- nvinfo : EIATTR_REGCOUNT
	.align		4
        /*0000*/ 	.byte	0x04, 0x2f
        /*0002*/ 	.short	(.L_1 - .L_0)
	.align		4
.L_0:
        /*0004*/ 	.word	index@(_Z23compute_next_generationPiS_S_S_i)
        /*0008*/ 	.word	0x0000001c


	//----- nvinfo : EIATTR_FRAME_SIZE
	.align		4
.L_1:
        /*000c*/ 	.byte	0x04, 0x11
        /*000e*/ 	.short	(.L_3 - .L_2)
	.align		4
.L_2:
        /*0010*/ 	.word	index@(_Z23compute_next_generationPiS_S_S_i)
        /*0014*/ 	.word	0x00000000


	//----- nvinfo : EIATTR_MIN_STACK_SIZE
	.align		4
.L_3:
        /*0018*/ 	.byte	0x04, 0x12
        /*001a*/ 	.short	(.L_5 - .L_4)
	.align		4
.L_4:
        /*001c*/ 	.word	index@(_Z23compute_next_generationPiS_S_S_i)
        /*0020*/ 	.word	0x00000000
.L_5:


//--------------------- .nv.compat                --------------------------
	.section	.nv.compat,"",@"SHT_CUDA_COMPAT_INFO"
	.align	4
        /*0000*/ 	.byte	0x02, 0x09, 0x00, 0x00, 0x02, 0x02, 0x01, 0x00, 0x02, 0x05, 0x05, 0x00, 0x03, 0x07, 0x01, 0x01
        /*0010*/ 	.byte	0x02, 0x03, 0x00, 0x00, 0x02, 0x06, 0x01, 0x00, 0x04, 0x0b, 0x08, 0x00, 0x09, 0x00, 0x00, 0x00
        /*0020*/ 	.byte	0x00, 0x00, 0x00, 0x00


//--------------------- .nv.info._Z23compute_next_generationPiS_S_S_i --------------------------
	.section	.nv.info._Z23compute_next_generationPiS_S_S_i,"",@"SHT_CUDA_INFO"
	.sectionflags	@""
	.align	4


	//----- nvinfo : EIATTR_CUDA_API_VERSION
	.align		4
        /*0000*/ 	.byte	0x04, 0x37
        /*0002*/ 	.short	(.L_7 - .L_6)
.L_6:
        /*0004*/ 	.word	0x00000082


	//----- nvinfo : EIATTR_KPARAM_INFO
	.align		4
.L_7:
        /*0008*/ 	.byte	0x04, 0x17
        /*000a*/ 	.short	(.L_9 - .L_8)
.L_8:
        /*000c*/ 	.word	0x00000000
        /*0010*/ 	.short	0x0004
        /*0012*/ 	.short	0x0020
        /*0014*/ 	.byte	0x00, 0xf0, 0x11, 0x00


	//----- nvinfo : EIATTR_KPARAM_INFO
	.align		4
.L_9:
        /*0018*/ 	.byte	0x04, 0x17
        /*001a*/ 	.short	(.L_11 - .L_10)
.L_10:
        /*001c*/ 	.word	0x00000000
        /*0020*/ 	.short	0x0003
        /*0022*/ 	.short	0x0018
        /*0024*/ 	.byte	0x00, 0xf5, 0x21, 0x00


	//----- nvinfo : EIATTR_KPARAM_INFO
	.align		4
.L_11:
        /*0028*/ 	.byte	0x04, 0x17
        /*002a*/ 	.short	(.L_13 - .L_12)
.L_12:
        /*002c*/ 	.word	0x00000000
        /*0030*/ 	.short	0x0002
        /*0032*/ 	.short	0x0010
        /*0034*/ 	.byte	0x00, 0xf5, 0x21, 0x00


	//----- nvinfo : EIATTR_KPARAM_INFO
	.align		4
.L_13:
        /*0038*/ 	.byte	0x04, 0x17
        /*003a*/ 	.short	(.L_15 - .L_14)
.L_14:
        /*003c*/ 	.word	0x00000000
        /*0040*/ 	.short	0x0001
        /*0042*/ 	.short	0x0008
        /*0044*/ 	.byte	0x00, 0xf5, 0x21, 0x00


	//----- nvinfo : EIATTR_KPARAM_INFO
	.align		4
.L_15:
        /*0048*/ 	.byte	0x04, 0x17
        /*004a*/ 	.short	(.L_17 - .L_16)
.L_16:
        /*004c*/ 	.word	0x00000000
        /*0050*/ 	.short	0x0000
        /*0052*/ 	.short	0x0000
        /*0054*/ 	.byte	0x00, 0xf5, 0x21, 0x00


	//----- nvinfo : EIATTR_SPARSE_MMA_MASK
	.align		4
.L_17:
        /*0058*/ 	.byte	0x03, 0x50
        /*005a*/ 	.short	0x0000


	//----- nvinfo : EIATTR_MAXREG_COUNT
	.align		4
        /*005c*/ 	.byte	0x03, 0x1b
        /*005e*/ 	.short	0x00ff


	//----- nvinfo : EIATTR_MERCURY_ISA_VERSION
	.align		4
        /*0060*/ 	.byte	0x03, 0x5f
        /*0062*/ 	.short	0x0101


	//----- nvinfo : EIATTR_VRC_CTA_INIT_COUNT
	.align		4
        /*0064*/ 	.byte	0x02, 0x4a
	.zero		1
	.zero		1


	//----- nvinfo : EIATTR_EXIT_INSTR_OFFSETS
	.align		4
        /*0068*/ 	.byte	0x04, 0x1c
        /*006a*/ 	.short	(.L_19 - .L_18)


	//   ....[0]....
.L_18:
        /*006c*/ 	.word	0x000000c0


	//   ....[1]....
        /*0070*/ 	.word	0x000005a0


	//   ....[2]....
        /*0074*/ 	.word	0x00000620


	//   ....[3]....
        /*0078*/ 	.word	0x00000680


	//----- nvinfo : EIATTR_CBANK_PARAM_SIZE
	.align		4
.L_19:
        /*007c*/ 	.byte	0x03, 0x19
        /*007e*/ 	.short	0x0024


	//----- nvinfo : EIATTR_PARAM_CBANK
	.align		4
        /*0080*/ 	.byte	0x04, 0x0a
        /*0082*/ 	.short	(.L_21 - .L_20)
	.align		4
.L_20:
        /*0084*/ 	.word	index@(.nv.constant0._Z23compute_next_generationPiS_S_S_i)
        /*0088*/ 	.short	0x0380
        /*008a*/ 	.short	0x0024


	//----- nvinfo : EIATTR_SW_WAR
	.align		4
.L_21:
        /*008c*/ 	.byte	0x04, 0x36
        /*008e*/ 	.short	(.L_23 - .L_22)
.L_22:
        /*0090*/ 	.word	0x00000008
.L_23:


//--------------------- .nv.callgraph             --------------------------
	.section	.nv.callgraph,"",@"SHT_CUDA_CALLGRAPH"
	.align	4
	.sectionentsize	8
	.align		4
        /*0000*/ 	.word	0x00000000
	.align		4
        /*0004*/ 	.word	0xffffffff
	.align		4
        /*0008*/ 	.word	0x00000000
	.align		4
        /*000c*/ 	.word	0xfffffffe
	.align		4
        /*0010*/ 	.word	0x00000000
	.align		4
        /*0014*/ 	.word	0xfffffffd
	.align		4
        /*0018*/ 	.word	0x00000000
	.align		4
        /*001c*/ 	.word	0xfffffffc


//--------------------- .text._Z23compute_next_generationPiS_S_S_i --------------------------
	.section	.text._Z23compute_next_generationPiS_S_S_i,"ax",@progbits
	.align	128
        .global         _Z23compute_next_generationPiS_S_S_i
        .type           _Z23compute_next_generationPiS_S_S_i,@function
        .size           _Z23compute_next_generationPiS_S_S_i,(.L_x_1 - _Z23compute_next_generationPiS_S_S_i)
        .other          _Z23compute_next_generationPiS_S_S_i,@"STO_CUDA_ENTRY STV_DEFAULT"
_Z23compute_next_generationPiS_S_S_i:
.text._Z23compute_next_generationPiS_S_S_i:
[----:B------:R-:W-:Y:S01]  /*0000*/  LDC R1, c[0x0][0x37c] ;  /* 0x0000df00ff017b82 */ /* 0x000fe20000000800 */
[----:B------:R-:W0:Y:S07]  /*0010*/  S2R R3, SR_TID.X ;  /* 0x0000000000037919 */ /* 0x000e2e0000002100 */
[----:B------:R-:W0:Y:S01]  /*0020*/  S2UR UR4, SR_CTAID.X ;  /* 0x00000000000479c3 */ /* 0x000e220000002500 */
[----:B------:R-:W1:Y:S01]  /*0030*/  LDCU UR6, c[0x0][0x3a0] ;  /* 0x00007400ff0677ac */ /* 0x000e620008000800 */
[----:B------:R-:W2:Y:S06]  /*0040*/  S2R R5, SR_TID.Y ;  /* 0x0000000000057919 */ /* 0x000eac0000002200 */
[----:B------:R-:W0:Y:S08]  /*0050*/  LDC R18, c[0x0][0x360] ;  /* 0x0000d800ff127b82 */ /* 0x000e300000000800 */
[----:B------:R-:W2:Y:S08]  /*0060*/  S2UR UR5, SR_CTAID.Y ;  /* 0x00000000000579c3 */ /* 0x000eb00000002600 */
[----:B------:R-:W2:Y:S01]  /*0070*/  LDC R0, c[0x0][0x364] ;  /* 0x0000d900ff007b82 */ /* 0x000ea20000000800 */
[----:B0-----:R-:W-:-:S02]  /*0080*/  IMAD R18, R18, UR4, R3 ;  /* 0x0000000412127c24 */ /* 0x001fc4000f8e0203 */
[----:B--2---:R-:W-:-:S05]  /*0090*/  IMAD R3, R0, UR5, R5 ;  /* 0x0000000500037c24 */ /* 0x004fca000f8e0205 */
[----:B------:R-:W-:-:S04]  /*00a0*/  VIMNMX R0, PT, PT, R18, R3, !PT ;  /* 0x0000000312007248 */ /* 0x000fc80007fe0100 */
[----:B-1----:R-:W-:-:S13]  /*00b0*/  ISETP.GE.AND P0, PT, R0, UR6, PT ;  /* 0x0000000600007c0c */ /* 0x002fda000bf06270 */
[----:B------:R-:W-:Y:S05]  /*00c0*/  @P0 EXIT ;  /* 0x000000000000094d */ /* 0x000fea0003800000 */
[C---:B------:R-:W-:Y:S01]  /*00d0*/  ISETP.NE.AND P2, PT, R3.reuse, RZ, PT ;  /* 0x000000ff0300720c */ /* 0x040fe20003f45270 */
[C---:B------:R-:W-:Y:S01]  /*00e0*/  VIADD R16, R18.reuse, 0x1 ;  /* 0x0000000112107836 */ /* 0x040fe20000000000 */
[----:B------:R-:W0:Y:S01]  /*00f0*/  LDCU.64 UR4, c[0x0][0x358] ;  /* 0x00006b00ff0477ac */ /* 0x000e220008000a00 */
[C---:B------:R-:W-:Y:S01]  /*0100*/  IMAD R21, R3.reuse, UR6, RZ ;  /* 0x0000000603157c24 */ /* 0x040fe2000f8e02ff */
[C---:B------:R-:W-:Y:S01]  /*0110*/  ISETP.LT.OR P2, PT, R18.reuse, 0x1, !P2 ;  /* 0x000000011200780c */ /* 0x040fe20005741670 */
[----:B------:R-:W-:Y:S01]  /*0120*/  VIADD R8, R18, 0xffffffff ;  /* 0xffffffff12087836 */ /* 0x000fe20000000000 */
[----:B------:R-:W-:Y:S01]  /*0130*/  ISETP.GE.AND P0, PT, R16, UR6, PT ;  /* 0x0000000610007c0c */ /* 0x000fe2000bf06270 */
[C---:B------:R-:W-:Y:S01]  /*0140*/  VIADD R2, R3.reuse, 0x1 ;  /* 0x0000000103027836 */ /* 0x040fe20000000000 */
[----:B------:R-:W1:Y:S01]  /*0150*/  LDCU.64 UR8, c[0x0][0x380] ;  /* 0x00007000ff0877ac */ /* 0x000e620008000a00 */
[----:B------:R-:W-:Y:S01]  /*0160*/  VIADD R3, R3, 0xffffffff ;  /* 0xffffffff03037836 */ /* 0x000fe20000000000 */
[----:B------:R-:W-:Y:S01]  /*0170*/  ISETP.GT.AND P0, PT, R18, -0x2, !P0 ;  /* 0xfffffffe1200780c */ /* 0x000fe20004704270 */
[----:B------:R-:W-:Y:S01]  /*0180*/  IMAD.MOV.U32 R0, RZ, RZ, RZ ;  /* 0x000000ffff007224 */ /* 0x000fe200078e00ff */
[----:B------:R-:W-:-:S02]  /*0190*/  ISETP.GE.U32.AND P1, PT, R2, UR6, PT ;  /* 0x0000000602007c0c */ /* 0x000fc4000bf26070 */
[----:B------:R-:W-:Y:S02]  /*01a0*/  PLOP3.LUT P3, PT, PT, PT, PT, 0x8, 0x80 ;  /* 0x000000000080781c */ /* 0x000fe40003f6e170 */
[----:B------:R-:W-:Y:S01]  /*01b0*/  ISETP.LT.OR P4, PT, R18, 0x1, P1 ;  /* 0x000000011200780c */ /* 0x000fe20000f81670 */
[----:B------:R-:W2:Y:S01]  /*01c0*/  @!P2 LDC.64 R4, c[0x0][0x380] ;  /* 0x0000e000ff04ab82 */ /* 0x000ea20000000a00 */
[----:B------:R-:W-:Y:S02]  /*01d0*/  @!P2 IADD3 R7, PT, PT, R8, -UR6, R21 ;  /* 0x800000060807ac10 */ /* 0x000fe4000fffe015 */
[----:B------:R-:W-:-:S03]  /*01e0*/  ISETP.GE.U32.AND P6, PT, R3, UR6, PT ;  /* 0x0000000603007c0c */ /* 0x000fc6000bfc6070 */
[----:B------:R-:W-:Y:S02]  /*01f0*/  @P0 PLOP3.LUT P3, PT, P1, PT, PT, 0x8, 0x80 ;  /* 0x000000000080081c */ /* 0x000fe40000f6e170 */
[----:B------:R-:W-:Y:S02]  /*0200*/  ISETP.GE.U32.AND P1, PT, R2, UR6, PT ;  /* 0x0000000602007c0c */ /* 0x000fe4000bf26070 */
[----:B------:R-:W-:Y:S02]  /*0210*/  SHF.R.S32.HI R6, RZ, 0x1f, R18 ;  /* 0x0000001fff067819 */ /* 0x000fe40000011412 */
[C---:B------:R-:W-:Y:S01]  /*0220*/  IADD3 R9, P5, PT, R18.reuse, R21, RZ ;  /* 0x0000001512097210 */ /* 0x040fe20007fbe0ff */
[----:B------:R-:W3:Y:S01]  /*0230*/  @!P4 LDC.64 R10, c[0x0][0x380] ;  /* 0x0000e000ff0acb82 */ /* 0x000ee20000000a00 */
[----:B------:R-:W-:Y:S01]  /*0240*/  ISETP.LT.OR P1, PT, R18, RZ, P1 ;  /* 0x000000ff1200720c */ /* 0x000fe20000f21670 */
[----:B--2---:R-:W-:-:S05]  /*0250*/  @!P2 IMAD.WIDE.U32 R4, R7, 0x4, R4 ;  /* 0x000000040704a825 */ /* 0x004fca00078e0004 */
[----:B0-----:R0:W2:Y:S01]  /*0260*/  @!P2 LDG.E R0, desc[UR4][R4.64] ;  /* 0x000000040400a981 */ /* 0x0010a2000c1e1900 */
[C---:B------:R-:W-:Y:S01]  /*0270*/  ISETP.LT.OR P2, PT, R18.reuse, RZ, P6 ;  /* 0x000000ff1200720c */ /* 0x040fe20003741670 */
[C---:B------:R-:W-:Y:S01]  /*0280*/  @P3 VIADD R7, R21.reuse, UR6 ;  /* 0x0000000615073c36 */ /* 0x040fe20008000000 */
[----:B------:R-:W-:Y:S02]  /*0290*/  LEA.HI.X.SX32 R12, R21, R6, 0x1, P5 ;  /* 0x00000006150c7211 */ /* 0x000fe400028f0eff */
[----:B-1----:R-:W-:Y:S02]  /*02a0*/  LEA R2, P6, R9, UR8, 0x2 ;  /* 0x0000000809027c11 */ /* 0x002fe4000f8c10ff */
[----:B------:R-:W-:Y:S02]  /*02b0*/  ISETP.GE.U32.OR P5, PT, R3, UR6, !P0 ;  /* 0x0000000603007c0c */ /* 0x000fe4000c7a6470 */
[----:B------:R-:W-:Y:S01]  /*02c0*/  LEA.HI.X R3, R9, UR9, R12, 0x2, P6 ;  /* 0x0000000909037c11 */ /* 0x000fe2000b0f140c */
[----:B0-----:R-:W0:Y:S01]  /*02d0*/  @!P1 LDC.64 R4, c[0x0][0x380] ;  /* 0x0000e000ff049b82 */ /* 0x001e220000000a00 */
[----:B------:R-:W-:-:S02]  /*02e0*/  @P3 IADD3 R15, P6, PT, R18, R7, RZ ;  /* 0x00000007120f3210 */ /* 0x000fc40007fde0ff */
[----:B------:R-:W-:Y:S02]  /*02f0*/  @!P4 IADD3 R17, PT, PT, R8, UR6, R21 ;  /* 0x000000060811cc10 */ /* 0x000fe4000fffe015 */
[----:B------:R-:W-:Y:S02]  /*0300*/  @P3 LEA.HI.X.SX32 R6, R7, R6, 0x1, P6 ;  /* 0x0000000607063211 */ /* 0x000fe400030f0eff */
[----:B------:R-:W-:Y:S01]  /*0310*/  @P3 LEA R14, P6, R15, UR8, 0x2 ;  /* 0x000000080f0e3c11 */ /* 0x000fe2000f8c10ff */
[----:B------:R-:W1:Y:S01]  /*0320*/  @!P2 LDC.64 R12, c[0x0][0x380] ;  /* 0x0000e000ff0cab82 */ /* 0x000e620000000a00 */
[----:B---3--:R-:W-:Y:S01]  /*0330*/  @!P4 IMAD.WIDE.U32 R10, R17, 0x4, R10 ;  /* 0x00000004110ac825 */ /* 0x008fe200078e000a */
[C-C-:B------:R-:W-:Y:S02]  /*0340*/  @!P2 IADD3 R23, PT, PT, R18.reuse, -UR6, R21.reuse ;  /* 0x800000061217ac10 */ /* 0x140fe4000fffe015 */
[----:B------:R-:W-:Y:S01]  /*0350*/  @P3 LEA.HI.X R15, R15, UR9, R6, 0x2, P6 ;  /* 0x000000090f0f3c11 */ /* 0x000fe2000b0f1406 */
[C---:B------:R-:W-:Y:S01]  /*0360*/  IMAD.IADD R17, R18.reuse, 0x1, R21 ;  /* 0x0000000112117824 */ /* 0x040fe200078e0215 */
[----:B------:R-:W-:Y:S01]  /*0370*/  ISETP.GE.AND P6, PT, R18, 0x1, PT ;  /* 0x000000011200780c */ /* 0x000fe20003fc6270 */
[----:B------:R-:W3:Y:S01]  /*0380*/  @!P4 LDG.E R11, desc[UR4][R10.64] ;  /* 0x000000040a0bc981 */ /* 0x000ee2000c1e1900 */
[----:B------:R-:W4:Y:S01]  /*0390*/  @!P5 LDC.64 R6, c[0x0][0x380] ;  /* 0x0000e000ff06db82 */ /* 0x000f220000000a00 */
[----:B------:R-:W-:-:S07]  /*03a0*/  @!P1 VIADD R25, R17, UR6 ;  /* 0x0000000611199c36 */ /* 0x000fce0008000000 */
[----:B------:R-:W5:Y:S01]  /*03b0*/  LDC.64 R8, c[0x0][0x380] ;  /* 0x0000e000ff087b82 */ /* 0x000f620000000a00 */
[----:B------:R-:W3:Y:S04]  /*03c0*/  @P3 LDG.E R15, desc[UR4][R14.64+0x4] ;  /* 0x000004040e0f3981 */ /* 0x000ee8000c1e1900 */
[----:B------:R-:W2:Y:S01]  /*03d0*/  @P6 LDG.E R19, desc[UR4][R2.64+-0x4] ;  /* 0xfffffc0402136981 */ /* 0x000ea2000c1e1900 */
[----:B-1----:R-:W-:Y:S01]  /*03e0*/  @!P2 IMAD.WIDE.U32 R12, R23, 0x4, R12 ;  /* 0x00000004170ca825 */ /* 0x002fe200078e000c */
[----:B------:R-:W-:-:S03]  /*03f0*/  @!P5 IADD3 R21, PT, PT, R16, -UR6, R21 ;  /* 0x800000061015dc10 */ /* 0x000fc6000fffe015 */
[----:B0-----:R-:W-:Y:S02]  /*0400*/  @!P1 IMAD.WIDE.U32 R4, R25, 0x4, R4 ;  /* 0x0000000419049825 */ /* 0x001fe400078e0004 */
[----:B------:R-:W3:Y:S02]  /*0410*/  @!P2 LDG.E R13, desc[UR4][R12.64] ;  /* 0x000000040c0da981 */ /* 0x000ee4000c1e1900 */
[----:B----4-:R-:W-:Y:S02]  /*0420*/  @!P5 IMAD.WIDE.U32 R6, R21, 0x4, R6 ;  /* 0x000000041506d825 */ /* 0x010fe400078e0006 */
[----:B------:R-:W4:Y:S04]  /*0430*/  @!P1 LDG.E R5, desc[UR4][R4.64] ;  /* 0x0000000404059981 */ /* 0x000f28000c1e1900 */
[----:B------:R-:W4:Y:S01]  /*0440*/  @!P5 LDG.E R7, desc[UR4][R6.64] ;  /* 0x000000040607d981 */ /* 0x000f22000c1e1900 */
[----:B-----5:R-:W-:-:S03]  /*0450*/  IMAD.WIDE R8, R17, 0x4, R8 ;  /* 0x0000000411087825 */ /* 0x020fc600078e0208 */
[----:B------:R-:W5:Y:S04]  /*0460*/  @P0 LDG.E R3, desc[UR4][R2.64+0x4] ;  /* 0x0000040402030981 */ /* 0x000f68000c1e1900 */
[----:B------:R-:W5:Y:S01]  /*0470*/  LDG.E R16, desc[UR4][R8.64] ;  /* 0x0000000408107981 */ /* 0x000f62000c1e1900 */
[----:B--2---:R-:W-:-:S04]  /*0480*/  @P6 IMAD.IADD R0, R0, 0x1, R19 ;  /* 0x0000000100006824 */ /* 0x004fc800078e0213 */
[----:B---3--:R-:W-:-:S04]  /*0490*/  @!P4 IMAD.IADD R0, R0, 0x1, R11 ;  /* 0x000000010000c824 */ /* 0x008fc800078e020b */
[----:B------:R-:W-:-:S04]  /*04a0*/  @!P2 IMAD.IADD R0, R0, 0x1, R13 ;  /* 0x000000010000a824 */ /* 0x000fc800078e020d */
[----:B----4-:R-:W-:-:S04]  /*04b0*/  @!P1 IMAD.IADD R0, R0, 0x1, R5 ;  /* 0x0000000100009824 */ /* 0x010fc800078e0205 */
[----:B------:R-:W-:-:S04]  /*04c0*/  @!P5 IMAD.IADD R0, R0, 0x1, R7 ;  /* 0x000000010000d824 */ /* 0x000fc800078e0207 */
[----:B-----5:R-:W-:Y:S02]  /*04d0*/  @P0 IMAD.IADD R0, R0, 0x1, R3 ;  /* 0x0000000100000824 */ /* 0x020fe400078e0203 */
[----:B------:R-:W0:Y:S01]  /*04e0*/  LDC.64 R2, c[0x0][0x388] ;  /* 0x0000e200ff027b82 */ /* 0x000e220000000a00 */
[----:B------:R-:W-:Y:S01]  /*04f0*/  ISETP.NE.AND P0, PT, R16, 0x1, PT ;  /* 0x000000011000780c */ /* 0x000fe20003f05270 */
[----:B------:R-:W-:-:S05]  /*0500*/  @P3 IMAD.IADD R0, R0, 0x1, R15 ;  /* 0x0000000100003824 */ /* 0x000fca00078e020f */
[C---:B------:R-:W-:Y:S02]  /*0510*/  LOP3.LUT R4, R0.reuse, 0xfffffffe, RZ, 0xc0, !PT ;  /* 0xfffffffe00047812 */ /* 0x040fe400078ec0ff */
[----:B------:R-:W-:Y:S02]  /*0520*/  ISETP.NE.AND P2, PT, R0, 0x3, PT ;  /* 0x000000030000780c */ /* 0x000fe40003f45270 */
[----:B------:R-:W-:Y:S02]  /*0530*/  ISETP.NE.AND P1, PT, R4, 0x2, PT ;  /* 0x000000020400780c */ /* 0x000fe40003f25270 */
[----:B------:R-:W-:Y:S02]  /*0540*/  SEL R0, RZ, 0xffffffff, P2 ;  /* 0xffffffffff007807 */ /* 0x000fe40001000000 */
[----:B------:R-:W-:-:S04]  /*0550*/  @!P0 SEL R0, RZ, 0xffffffff, P1 ;  /* 0xffffffffff008807 */ /* 0x000fc80000800000 */
[----:B------:R-:W-:-:S04]  /*0560*/  LOP3.LUT R5, R0, 0x1, RZ, 0xc0, !PT ;  /* 0x0000000100057812 */ /* 0x000fc800078ec0ff */
[----:B------:R-:W-:Y:S01]  /*0570*/  ISETP.NE.U32.AND P0, PT, R5, 0x1, PT ;  /* 0x000000010500780c */ /* 0x000fe20003f05070 */
[----:B0-----:R-:W-:-:S05]  /*0580*/  IMAD.WIDE R2, R17, 0x4, R2 ;  /* 0x0000000411027825 */ /* 0x001fca00078e0202 */
[----:B------:R0:W-:Y:S07]  /*0590*/  STG.E desc[UR4][R2.64], R5 ;  /* 0x0000000502007986 */ /* 0x0001ee000c101904 */
[----:B------:R-:W-:Y:S05]  /*05a0*/  @P0 EXIT ;  /* 0x000000000000094d */ /* 0x000fea0003800000 */
[----:B0-----:R-:W0:Y:S02]  /*05b0*/  LDC.64 R2, c[0x0][0x390] ;  /* 0x0000e400ff027b82 */ /* 0x001e240000000a00 */
[----:B0-----:R-:W-:-:S05]  /*05c0*/  IMAD.WIDE R2, R17, 0x4, R2 ;  /* 0x0000000411027825 */ /* 0x001fca00078e0202 */
[----:B------:R-:W2:Y:S02]  /*05d0*/  LDG.E R0, desc[UR4][R2.64] ;  /* 0x0000000402007981 */ /* 0x000ea4000c1e1900 */
[----:B--2---:R-:W-:-:S05]  /*05e0*/  VIADD R5, R0, 0x1 ;  /* 0x0000000100057836 */ /* 0x004fca0000000000 */
[----:B------:R0:W-:Y:S04]  /*05f0*/  STG.E desc[UR4][R2.64], R5 ;  /* 0x0000000502007986 */ /* 0x0001e8000c101904 */
[----:B------:R-:W2:Y:S02]  /*0600*/  LDG.E R8, desc[UR4][R8.64] ;  /* 0x0000000408087981 */ /* 0x000ea4000c1e1900 */
[----:B--2---:R-:W-:-:S13]  /*0610*/  ISETP.NE.AND P0, PT, R8, 0x1, PT ;  /* 0x000000010800780c */ /* 0x004fda0003f05270 */
[----:B0-----:R-:W-:Y:S05]  /*0620*/  @P0 EXIT ;  /* 0x000000000000094d */ /* 0x001fea0003800000 */
[----:B------:R-:W0:Y:S02]  /*0630*/  LDC.64 R2, c[0x0][0x398] ;  /* 0x0000e600ff027b82 */ /* 0x000e240000000a00 */
[----:B0-----:R-:W-:-:S05]  /*0640*/  IMAD.WIDE R2, R17, 0x4, R2 ;  /* 0x0000000411027825 */ /* 0x001fca00078e0202 */
[----:B------:R-:W2:Y:S02]  /*0650*/  LDG.E R0, desc[UR4][R2.64] ;  /* 0x0000000402007981 */ /* 0x000ea4000c1e1900 */
[----:B--2---:R-:W-:-:S05]  /*0660*/  VIADD R5, R0, 0x1 ;  /* 0x0000000100057836 */ /* 0x004fca0000000000 */
[----:B------:R-:W-:Y:S01]  /*0670*/  STG.E desc[UR4][R2.64], R5 ;  /* 0x0000000502007986 */ /* 0x000fe2000c101904 */
[----:B------:R-:W-:Y:S05]  /*0680*/  EXIT ;  /* 0x000000000000794d */ /* 0x000fea0003800000 */
.L_x_0:
[----:B------:R-:W-:-:S00]  /*0690*/  BRA `(.L_x_0) ;  /* 0xfffffffc00fc7947 */ /* 0x000fc0000383ffff */
[----:B------:R-:W-:-:S00]  /*06a0*/  NOP ;  /* 0x0000000000007918 */ /* 0x000fc00000000000 */
        /* <DEDUP_REMOVED lines=13> */
.L_x_1:


//--------------------- .nv.shared.reserved.0     --------------------------
	.section	.nv.shared.reserved.0,"aw",@nobits
	.weak		__nv_reservedSMEM_offset_0_alias
	.size		__nv_reservedSMEM_offset_0_alias, 0, 64
	.other		__nv_reservedSMEM_offset_0_alias,@"STO_CUDA_RESERVED_SHARED STV_DEFAULT"
__nv_reservedSMEM_offset_0_alias:
	.zero		0
	.zero		64


//--------------------- .nv.constant0._Z23compute_next_generationPiS_S_S_i --------------------------
	.section	.nv.constant0._Z23compute_next_generationPiS_S_S_i,"a",@progbits
	.sectionflags	@""
	.align	4
.nv.constant0._Z23compute_next_generationPiS_S_S_i:
	.zero		932


//--------------------- SYMBOLS --------------------------

	.type		.nv.reservedSmem.offset0,@object
	.size		.nv.reservedSmem.offset0,0x4
